//
// Generated by NVIDIA NVVM Compiler
//
// Compiler Build ID: CL-36424714
// Cuda compilation tools, release 13.0, V13.0.88
// Based on NVVM 20.0.0
//

.version 9.0
.target sm_100
.address_size 64

	// .globl	_Z9addArraysPiS_S_ii

.visible .entry _Z9addArraysPiS_S_ii(
	.param .u64 .ptr .align 1 _Z9addArraysPiS_S_ii_param_0,
	.param .u64 .ptr .align 1 _Z9addArraysPiS_S_ii_param_1,
	.param .u64 .ptr .align 1 _Z9addArraysPiS_S_ii_param_2,
	.param .u32 _Z9addArraysPiS_S_ii_param_3,
	.param .u32 _Z9addArraysPiS_S_ii_param_4
)
{
	.reg .pred 	%p<2>;
	.reg .b32 	%r<11>;
	.reg .b64 	%rd<11>;

	ld.param.u64 	%rd1, [_Z9addArraysPiS_S_ii_param_0];
	ld.param.u64 	%rd2, [_Z9addArraysPiS_S_ii_param_1];
	ld.param.u64 	%rd3, [_Z9addArraysPiS_S_ii_param_2];
	ld.param.u32 	%r2, [_Z9addArraysPiS_S_ii_param_3];
	ld.param.u32 	%r3, [_Z9addArraysPiS_S_ii_param_4];
	mov.u32 	%r4, %ctaid.x;
	mov.u32 	%r5, %ntid.x;
	mov.u32 	%r6, %tid.x;
	mad.lo.s32 	%r1, %r4, %r5, %r6;
	mul.lo.s32 	%r7, %r3, %r2;
	setp.ge.s32 	%p1, %r1, %r7;
	@%p1 bra 	$L__BB0_2;
	cvta.to.global.u64 	%rd4, %rd1;
	cvta.to.global.u64 	%rd5, %rd2;
	cvta.to.global.u64 	%rd6, %rd3;
	mul.wide.s32 	%rd7, %r1, 4;
	add.s64 	%rd8, %rd4, %rd7;
	ld.global.u32 	%r8, [%rd8];
	add.s64 	%rd9, %rd5, %rd7;
	ld.global.u32 	%r9, [%rd9];
	add.s32 	%r10, %r9, %r8;
	add.s64 	%rd10, %rd6, %rd7;
	st.global.u32 	[%rd10], %r10;
$L__BB0_2:
	ret;

}


// ===== COMPILED SASS (sm_100) =====

	.target	sm_100

	.elftype	@"ET_EXEC"


//--------------------- .note.nv.tkinfo           --------------------------
	.section	.note.nv.tkinfo,"",@"SHT_NOTE"
	.sectionflags	@"SHF_NOTE_NV_TKINFO"
	.tkinfo
        /*0018*/ 	.word	0x00000002
        /*0030*/ 	.string	""
        /*0030*/ 	.string	"ptxas"
        /*0030*/ 	.string	"Cuda compilation tools, release 13.0, V13.0.88"
        /*0030*/ 	.string	"Build cuda_13.0.r13.0/compiler.36424714_0"
        /*0030*/ 	.string	"-arch sm_100 -m 64 "



//--------------------- .note.nv.cuinfo           --------------------------
	.section	.note.nv.cuinfo,"",@"SHT_NOTE"
	.sectionflags	@"SHF_NOTE_NV_CUINFO"
        /*0018*/ 	.short	0x0002
        /*001a*/ 	.short	0x0064
        /*001c*/ 	.short	0x0082
	.zero		2


//--------------------- .nv.info                  --------------------------
	.section	.nv.info,"",@"SHT_CUDA_INFO"
	.align	4


	//----- nvinfo : EIATTR_REGCOUNT
	.align		4
        /*0000*/ 	.byte	0x04, 0x2f
        /*0002*/ 	.short	(.L_1 - .L_0)
	.align		4
.L_0:
        /*0004*/ 	.word	index@(_Z9addArraysPiS_S_ii)
        /*0008*/ 	.word	0x0000000c


	//----- nvinfo : EIATTR_FRAME_SIZE
	.align		4
.L_1:
        /*000c*/ 	.byte	0x04, 0x11
        /*000e*/ 	.short	(.L_3 - .L_2)
	.align		4
.L_2:
        /*0010*/ 	.word	index@(_Z9addArraysPiS_S_ii)
        /*0014*/ 	.word	0x00000000


	//----- nvinfo : EIATTR_MIN_STACK_SIZE
	.align		4
.L_3:
        /*0018*/ 	.byte	0x04, 0x12
        /*001a*/ 	.short	(.L_5 - .L_4)
	.align		4
.L_4:
        /*001c*/ 	.word	index@(_Z9addArraysPiS_S_ii)
        /*0020*/ 	.word	0x00000000
.L_5:


//--------------------- .nv.compat                --------------------------
	.section	.nv.compat,"",@"SHT_CUDA_COMPAT_INFO"
	.align	4
        /*0000*/ 	.byte	0x02, 0x09, 0x00, 0x00, 0x02, 0x02, 0x01, 0x00, 0x02, 0x05, 0x05, 0x00, 0x03, 0x07, 0x01, 0x01
        /*0010*/ 	.byte	0x02, 0x03, 0x00, 0x00, 0x02, 0x06, 0x01, 0x00, 0x04, 0x0b, 0x08, 0x00, 0x09, 0x00, 0x00, 0x00
        /*0020*/ 	.byte	0x00, 0x00, 0x00, 0x00


//--------------------- .nv.info._Z9addArraysPiS_S_ii --------------------------
	.section	.nv.info._Z9addArraysPiS_S_ii,"",@"SHT_CUDA_INFO"
	.sectionflags	@""
	.align	4


	//----- nvinfo : EIATTR_CUDA_API_VERSION
	.align		4
        /*0000*/ 	.byte	0x04, 0x37
        /*0002*/ 	.short	(.L_7 - .L_6)
.L_6:
        /*0004*/ 	.word	0x00000082


	//----- nvinfo : EIATTR_KPARAM_INFO
	.align		4
.L_7:
        /*0008*/ 	.byte	0x04, 0x17
        /*000a*/ 	.short	(.L_9 - .L_8)
.L_8:
        /*000c*/ 	.word	0x00000000
        /*0010*/ 	.short	0x0004
        /*0012*/ 	.short	0x001c
        /*0014*/ 	.byte	0x00, 0xf0, 0x11, 0x00


	//----- nvinfo : EIATTR_KPARAM_INFO
	.align		4
.L_9:
        /*0018*/ 	.byte	0x04, 0x17
        /*001a*/ 	.short	(.L_11 - .L_10)
.L_10:
        /*001c*/ 	.word	0x00000000
        /*0020*/ 	.short	0x0003
        /*0022*/ 	.short	0x0018
        /*0024*/ 	.byte	0x00, 0xf0, 0x11, 0x00


	//----- nvinfo : EIATTR_KPARAM_INFO
	.align		4
.L_11:
        /*0028*/ 	.byte	0x04, 0x17
        /*002a*/ 	.short	(.L_13 - .L_12)
.L_12:
        /*002c*/ 	.word	0x00000000
        /*0030*/ 	.short	0x0002
        /*0032*/ 	.short	0x0010
        /*0034*/ 	.byte	0x00, 0xf5, 0x21, 0x00


	//----- nvinfo : EIATTR_KPARAM_INFO
	.align		4
.L_13:
        /*0038*/ 	.byte	0x04, 0x17
        /*003a*/ 	.short	(.L_15 - .L_14)
.L_14:
        /*003c*/ 	.word	0x00000000
        /*0040*/ 	.short	0x0001
        /*0042*/ 	.short	0x0008
        /*0044*/ 	.byte	0x00, 0xf5, 0x21, 0x00


	//----- nvinfo : EIATTR_KPARAM_INFO
	.align		4
.L_15:
        /*0048*/ 	.byte	0x04, 0x17
        /*004a*/ 	.short	(.L_17 - .L_16)
.L_16:
        /*004c*/ 	.word	0x00000000
        /*0050*/ 	.short	0x0000
        /*0052*/ 	.short	0x0000
        /*0054*/ 	.byte	0x00, 0xf5, 0x21, 0x00


	//----- nvinfo : EIATTR_SPARSE_MMA_MASK
	.align		4
.L_17:
        /*0058*/ 	.byte	0x03, 0x50
        /*005a*/ 	.short	0x0000


	//----- nvinfo : EIATTR_MAXREG_COUNT
	.align		4
        /*005c*/ 	.byte	0x03, 0x1b
        /*005e*/ 	.short	0x00ff


	//----- nvinfo : EIATTR_MERCURY_ISA_VERSION
	.align		4
        /*0060*/ 	.byte	0x03, 0x5f
        /*0062*/ 	.short	0x0101


	//----- nvinfo : EIATTR_VRC_CTA_INIT_COUNT
	.align		4
        /*0064*/ 	.byte	0x02, 0x4a
	.zero		1
	.zero		1


	//----- nvinfo : EIATTR_EXIT_INSTR_OFFSETS
	.align		4
        /*0068*/ 	.byte	0x04, 0x1c
        /*006a*/ 	.short	(.L_19 - .L_18)


	//   ....[0]....
.L_18:
        /*006c*/ 	.word	0x00000080


	//   ....[1]....
        /*0070*/ 	.word	0x00000140


	//----- nvinfo : EIATTR_CBANK_PARAM_SIZE
	.align		4
.L_19:
        /*0074*/ 	.byte	0x03, 0x19
        /*0076*/ 	.short	0x0020


	//----- nvinfo : EIATTR_PARAM_CBANK
	.align		4
        /*0078*/ 	.byte	0x04, 0x0a
        /*007a*/ 	.short	(.L_21 - .L_20)
	.align		4
.L_20:
        /*007c*/ 	.word	index@(.nv.constant0._Z9addArraysPiS_S_ii)
        /*0080*/ 	.short	0x0380
        /*0082*/ 	.short	0x0020


	//----- nvinfo : EIATTR_SW_WAR
	.align		4
.L_21:
        /*0084*/ 	.byte	0x04, 0x36
        /*0086*/ 	.short	(.L_23 - .L_22)
.L_22:
        /*0088*/ 	.word	0x00000008
.L_23:


//--------------------- .nv.callgraph             --------------------------
	.section	.nv.callgraph,"",@"SHT_CUDA_CALLGRAPH"
	.align	4
	.sectionentsize	8
	.align		4
        /*0000*/ 	.word	0x00000000
	.align		4
        /*0004*/ 	.word	0xffffffff
	.align		4
        /*0008*/ 	.word	0x00000000
	.align		4
        /*000c*/ 	.word	0xfffffffe
	.align		4
        /*0010*/ 	.word	0x00000000
	.align		4
        /*0014*/ 	.word	0xfffffffd
	.align		4
        /*0018*/ 	.word	0x00000000
	.align		4
        /*001c*/ 	.word	0xfffffffc


//--------------------- .text._Z9addArraysPiS_S_ii --------------------------
	.section	.text._Z9addArraysPiS_S_ii,"ax",@progbits
	.align	128
        .global         _Z9addArraysPiS_S_ii
        .type           _Z9addArraysPiS_S_ii,@function
        .size           _Z9addArraysPiS_S_ii,(.L_x_1 - _Z9addArraysPiS_S_ii)
        .other          _Z9addArraysPiS_S_ii,@"STO_CUDA_ENTRY STV_DEFAULT"
_Z9addArraysPiS_S_ii:
.text._Z9addArraysPiS_S_ii:
[----:B------:R-:W-:Y:S01]  /*0000*/  LDC R1, c[0x0][0x37c] ;  /* 0x0000df00ff017b82 */ /* 0x000fe20000000800 */
[----:B------:R-:W0:Y:S07]  /*0010*/  S2R R0, SR_TID.X ;  /* 0x0000000000007919 */ /* 0x000e2e0000002100 */
[----:B------:R-:W0:Y:S01]  /*0020*/  S2UR UR6, SR_CTAID.X ;  /* 0x00000000000679c3 */ /* 0x000e220000002500 */
[----:B------:R-:W1:Y:S07]  /*0030*/  LDCU.64 UR4, c[0x0][0x398] ;  /* 0x00007300ff0477ac */ /* 0x000e6e0008000a00 */
[----:B------:R-:W0:Y:S01]  /*0040*/  LDC R9, c[0x0][0x360] ;  /* 0x0000d800ff097b82 */ /* 0x000e220000000800 */
[----:B-1----:R-:W-:Y:S01]  /*0050*/  UIMAD UR4, UR5, UR4, URZ ;  /* 0x00000004050472a4 */ /* 0x002fe2000f8e02ff */
[----:B0-----:R-:W-:-:S05]  /*0060*/  IMAD R9, R9, UR6, R0 ;  /* 0x0000000609097c24 */ /* 0x001fca000f8e0200 */
[----:B------:R-:W-:-:S13]  /*0070*/  ISETP.GE.AND P0, PT, R9, UR4, PT ;  /* 0x0000000409007c0c */ /* 0x000fda000bf06270 */
[----:B------:R-:W-:Y:S05]  /*0080*/  @P0 EXIT ;  /* 0x000000000000094d */ /* 0x000fea0003800000 */
[----:B------:R-:W0:Y:S01]  /*0090*/  LDC.64 R2, c[0x0][0x380] ;  /* 0x0000e000ff027b82 */ /* 0x000e220000000a00 */
[----:B------:R-:W1:Y:S07]  /*00a0*/  LDCU.64 UR4, c[0x0][0x358] ;  /* 0x00006b00ff0477ac */ /* 0x000e6e0008000a00 */
[----:B------:R-:W2:Y:S08]  /*00b0*/  LDC.64 R4, c[0x0][0x388] ;  /* 0x0000e200ff047b82 */ /* 0x000eb00000000a00 */
[----:B------:R-:W3:Y:S01]  /*00c0*/  LDC.64 R6, c[0x0][0x390] ;  /* 0x0000e400ff067b82 */ /* 0x000ee20000000a00 */
[----:B0-----:R-:W-:-:S06]  /*00d0*/  IMAD.WIDE R2, R9, 0x4, R2 ;  /* 0x0000000409027825 */ /* 0x001fcc00078e0202 */
[----:B-1----:R-:W4:Y:S01]  /*00e0*/  LDG.E R2, desc[UR4][R2.64] ;  /* 0x0000000402027981 */ /* 0x002f22000c1e1900 */
[----:B--2---:R-:W-:-:S06]  /*00f0*/  IMAD.WIDE R4, R9, 0x4, R4 ;  /* 0x0000000409047825 */ /* 0x004fcc00078e0204 */
[----:B------:R-:W4:Y:S01]  /*0100*/  LDG.E R5, desc[UR4][R4.64] ;  /* 0x0000000404057981 */ /* 0x000f22000c1e1900 */
[----:B---3--:R-:W-:Y:S01]  /*0110*/  IMAD.WIDE R6, R9, 0x4, R6 ;  /* 0x0000000409067825 */ /* 0x008fe200078e0206 */
[----:B----4-:R-:W-:-:S05]  /*0120*/  IADD3 R9, PT, PT, R2, R5, RZ ;  /* 0x0000000502097210 */ /* 0x010fca0007ffe0ff */
[----:B------:R-:W-:Y:S01]  /*0130*/  STG.E desc[UR4][R6.64], R9 ;  /* 0x0000000906007986 */ /* 0x000fe2000c101904 */
[----:B------:R-:W-:Y:S05]  /*0140*/  EXIT ;  /* 0x000000000000794d */ /* 0x000fea0003800000 */
.L_x_0:
[----:B------:R-:W-:-:S00]  /*0150*/  BRA `(.L_x_0) ;  /* 0xfffffffc00fc7947 */ /* 0x000fc0000383ffff */
[----:B------:R-:W-:-:S00]  /*0160*/  NOP ;  /* 0x0000000000007918 */ /* 0x000fc00000000000 */
        /* <DEDUP_REMOVED lines=9> */
.L_x_1:


//--------------------- .nv.shared.reserved.0     --------------------------
	.section	.nv.shared.reserved.0,"aw",@nobits
	.weak		__nv_reservedSMEM_offset_0_alias
	.size		__nv_reservedSMEM_offset_0_alias, 0, 64
	.other		__nv_reservedSMEM_offset_0_alias,@"STO_CUDA_RESERVED_SHARED STV_DEFAULT"
__nv_reservedSMEM_offset_0_alias:
	.zero		0
	.zero		64


//--------------------- .nv.constant0._Z9addArraysPiS_S_ii --------------------------
	.section	.nv.constant0._Z9addArraysPiS_S_ii,"a",@progbits
	.sectionflags	@""
	.align	4
.nv.constant0._Z9addArraysPiS_S_ii:
	.zero		928


//--------------------- SYMBOLS --------------------------

	.type		.nv.reservedSmem.offset0,@object
	.size		.nv.reservedSmem.offset0,0x4
